//
// Generated by NVIDIA NVVM Compiler
//
// Compiler Build ID: CL-36424714
// Cuda compilation tools, release 13.0, V13.0.88
// Based on NVVM 20.0.0
//

.version 9.0
.target sm_100
.address_size 64

	// .globl	_Z11ScaleKernelPfPKfiiiS_S_

.visible .entry _Z11ScaleKernelPfPKfiiiS_S_(
	.param .u64 .ptr .align 1 _Z11ScaleKernelPfPKfiiiS_S__param_0,
	.param .u64 .ptr .align 1 _Z11ScaleKernelPfPKfiiiS_S__param_1,
	.param .u32 _Z11ScaleKernelPfPKfiiiS_S__param_2,
	.param .u32 _Z11ScaleKernelPfPKfiiiS_S__param_3,
	.param .u32 _Z11ScaleKernelPfPKfiiiS_S__param_4,
	.param .u64 .ptr .align 1 _Z11ScaleKernelPfPKfiiiS_S__param_5,
	.param .u64 .ptr .align 1 _Z11ScaleKernelPfPKfiiiS_S__param_6
)
{
	.reg .pred 	%p<3>;
	.reg .b32 	%r<15>;
	.reg .b32 	%f<8>;
	.reg .b64 	%rd<16>;

	ld.param.u64 	%rd1, [_Z11ScaleKernelPfPKfiiiS_S__param_0];
	ld.param.u64 	%rd2, [_Z11ScaleKernelPfPKfiiiS_S__param_1];
	ld.param.u32 	%r6, [_Z11ScaleKernelPfPKfiiiS_S__param_2];
	ld.param.u32 	%r4, [_Z11ScaleKernelPfPKfiiiS_S__param_3];
	ld.param.u32 	%r5, [_Z11ScaleKernelPfPKfiiiS_S__param_4];
	ld.param.u64 	%rd3, [_Z11ScaleKernelPfPKfiiiS_S__param_5];
	ld.param.u64 	%rd4, [_Z11ScaleKernelPfPKfiiiS_S__param_6];
	mov.u32 	%r7, %ctaid.x;
	mov.u32 	%r8, %ntid.x;
	mov.u32 	%r9, %tid.x;
	mad.lo.s32 	%r1, %r7, %r8, %r9;
	mul.lo.s32 	%r10, %r4, %r6;
	mul.lo.s32 	%r11, %r10, %r5;
	setp.ge.s32 	%p1, %r1, %r11;
	@%p1 bra 	$L__BB0_4;
	div.s32 	%r12, %r1, %r4;
	div.s32 	%r2, %r12, %r5;
	mul.lo.s32 	%r3, %r5, %r4;
	setp.eq.s64 	%p2, %rd4, 0;
	mov.f32 	%f7, 0f00000000;
	@%p2 bra 	$L__BB0_3;
	cvta.to.global.u64 	%rd5, %rd4;
	mul.wide.s32 	%rd6, %r2, 4;
	add.s64 	%rd7, %rd5, %rd6;
	ld.global.f32 	%f7, [%rd7];
$L__BB0_3:
	rem.s32 	%r13, %r1, %r3;
	mad.lo.s32 	%r14, %r3, %r2, %r13;
	cvta.to.global.u64 	%rd8, %rd2;
	mul.wide.s32 	%rd9, %r14, 4;
	add.s64 	%rd10, %rd8, %rd9;
	ld.global.f32 	%f4, [%rd10];
	cvta.to.global.u64 	%rd11, %rd3;
	mul.wide.s32 	%rd12, %r2, 4;
	add.s64 	%rd13, %rd11, %rd12;
	ld.global.f32 	%f5, [%rd13];
	fma.rn.f32 	%f6, %f4, %f5, %f7;
	cvta.to.global.u64 	%rd14, %rd1;
	add.s64 	%rd15, %rd14, %rd9;
	st.global.f32 	[%rd15], %f6;
$L__BB0_4:
	ret;

}


// ===== COMPILED SASS (sm_100) =====

	.target	sm_100

	.elftype	@"ET_EXEC"


//--------------------- .note.nv.tkinfo           --------------------------
	.section	.note.nv.tkinfo,"",@"SHT_NOTE"
	.sectionflags	@"SHF_NOTE_NV_TKINFO"
	.tkinfo
        /*0018*/ 	.word	0x00000002
        /*0030*/ 	.string	""
        /*0030*/ 	.string	"ptxas"
        /*0030*/ 	.string	"Cuda compilation tools, release 13.0, V13.0.88"
        /*0030*/ 	.string	"Build cuda_13.0.r13.0/compiler.36424714_0"
        /*0030*/ 	.string	"-arch sm_100 -m 64 "



//--------------------- .note.nv.cuinfo           --------------------------
	.section	.note.nv.cuinfo,"",@"SHT_NOTE"
	.sectionflags	@"SHF_NOTE_NV_CUINFO"
        /*0018*/ 	.short	0x0002
        /*001a*/ 	.short	0x0064
        /*001c*/ 	.short	0x0082
	.zero		2


//--------------------- .nv.info                  --------------------------
	.section	.nv.info,"",@"SHT_CUDA_INFO"
	.align	4


	//----- nvinfo : EIATTR_REGCOUNT
	.align		4
        /*0000*/ 	.byte	0x04, 0x2f
        /*0002*/ 	.short	(.L_1 - .L_0)
	.align		4
.L_0:
        /*0004*/ 	.word	index@(_Z11ScaleKernelPfPKfiiiS_S_)
        /*0008*/ 	.word	0x00000012


	//----- nvinfo : EIATTR_FRAME_SIZE
	.align		4
.L_1:
        /*000c*/ 	.byte	0x04, 0x11
        /*000e*/ 	.short	(.L_3 - .L_2)
	.align		4
.L_2:
        /*0010*/ 	.word	index@(_Z11ScaleKernelPfPKfiiiS_S_)
        /*0014*/ 	.word	0x00000000


	//----- nvinfo : EIATTR_MIN_STACK_SIZE
	.align		4
.L_3:
        /*0018*/ 	.byte	0x04, 0x12
        /*001a*/ 	.short	(.L_5 - .L_4)
	.align		4
.L_4:
        /*001c*/ 	.word	index@(_Z11ScaleKernelPfPKfiiiS_S_)
        /*0020*/ 	.word	0x00000000
.L_5:


//--------------------- .nv.compat                --------------------------
	.section	.nv.compat,"",@"SHT_CUDA_COMPAT_INFO"
	.align	4
        /*0000*/ 	.byte	0x02, 0x09, 0x00, 0x00, 0x02, 0x02, 0x01, 0x00, 0x02, 0x05, 0x05, 0x00, 0x03, 0x07, 0x01, 0x01
        /*0010*/ 	.byte	0x02, 0x03, 0x00, 0x00, 0x02, 0x06, 0x01, 0x00, 0x04, 0x0b, 0x08, 0x00, 0x09, 0x00, 0x00, 0x00
        /*0020*/ 	.byte	0x00, 0x00, 0x00, 0x00


//--------------------- .nv.info._Z11ScaleKernelPfPKfiiiS_S_ --------------------------
	.section	.nv.info._Z11ScaleKernelPfPKfiiiS_S_,"",@"SHT_CUDA_INFO"
	.sectionflags	@""
	.align	4


	//----- nvinfo : EIATTR_CUDA_API_VERSION
	.align		4
        /*0000*/ 	.byte	0x04, 0x37
        /*0002*/ 	.short	(.L_7 - .L_6)
.L_6:
        /*0004*/ 	.word	0x00000082


	//----- nvinfo : EIATTR_KPARAM_INFO
	.align		4
.L_7:
        /*0008*/ 	.byte	0x04, 0x17
        /*000a*/ 	.short	(.L_9 - .L_8)
.L_8:
        /*000c*/ 	.word	0x00000000
        /*0010*/ 	.short	0x0006
        /*0012*/ 	.short	0x0028
        /*0014*/ 	.byte	0x00, 0xf5, 0x21, 0x00


	//----- nvinfo : EIATTR_KPARAM_INFO
	.align		4
.L_9:
        /*0018*/ 	.byte	0x04, 0x17
        /*001a*/ 	.short	(.L_11 - .L_10)
.L_10:
        /*001c*/ 	.word	0x00000000
        /*0020*/ 	.short	0x0005
        /*0022*/ 	.short	0x0020
        /*0024*/ 	.byte	0x00, 0xf5, 0x21, 0x00


	//----- nvinfo : EIATTR_KPARAM_INFO
	.align		4
.L_11:
        /*0028*/ 	.byte	0x04, 0x17
        /*002a*/ 	.short	(.L_13 - .L_12)
.L_12:
        /*002c*/ 	.word	0x00000000
        /*0030*/ 	.short	0x0004
        /*0032*/ 	.short	0x0018
        /*0034*/ 	.byte	0x00, 0xf0, 0x11, 0x00


	//----- nvinfo : EIATTR_KPARAM_INFO
	.align		4
.L_13:
        /*0038*/ 	.byte	0x04, 0x17
        /*003a*/ 	.short	(.L_15 - .L_14)
.L_14:
        /*003c*/ 	.word	0x00000000
        /*0040*/ 	.short	0x0003
        /*0042*/ 	.short	0x0014
        /*0044*/ 	.byte	0x00, 0xf0, 0x11, 0x00


	//----- nvinfo : EIATTR_KPARAM_INFO
	.align		4
.L_15:
        /*0048*/ 	.byte	0x04, 0x17
        /*004a*/ 	.short	(.L_17 - .L_16)
.L_16:
        /*004c*/ 	.word	0x00000000
        /*0050*/ 	.short	0x0002
        /*0052*/ 	.short	0x0010
        /*0054*/ 	.byte	0x00, 0xf0, 0x11, 0x00


	//----- nvinfo : EIATTR_KPARAM_INFO
	.align		4
.L_17:
        /*0058*/ 	.byte	0x04, 0x17
        /*005a*/ 	.short	(.L_19 - .L_18)
.L_18:
        /*005c*/ 	.word	0x00000000
        /*0060*/ 	.short	0x0001
        /*0062*/ 	.short	0x0008
        /*0064*/ 	.byte	0x00, 0xf5, 0x21, 0x00


	//----- nvinfo : EIATTR_KPARAM_INFO
	.align		4
.L_19:
        /*0068*/ 	.byte	0x04, 0x17
        /*006a*/ 	.short	(.L_21 - .L_20)
.L_20:
        /*006c*/ 	.word	0x00000000
        /*0070*/ 	.short	0x0000
        /*0072*/ 	.short	0x0000
        /*0074*/ 	.byte	0x00, 0xf5, 0x21, 0x00


	//----- nvinfo : EIATTR_SPARSE_MMA_MASK
	.align		4
.L_21:
        /*0078*/ 	.byte	0x03, 0x50
        /*007a*/ 	.short	0x0000


	//----- nvinfo : EIATTR_MAXREG_COUNT
	.align		4
        /*007c*/ 	.byte	0x03, 0x1b
        /*007e*/ 	.short	0x00ff


	//----- nvinfo : EIATTR_MERCURY_ISA_VERSION
	.align		4
        /*0080*/ 	.byte	0x03, 0x5f
        /*0082*/ 	.short	0x0101


	//----- nvinfo : EIATTR_VRC_CTA_INIT_COUNT
	.align		4
        /*0084*/ 	.byte	0x02, 0x4a
	.zero		1
	.zero		1


	//----- nvinfo : EIATTR_EXIT_INSTR_OFFSETS
	.align		4
        /*0088*/ 	.byte	0x04, 0x1c
        /*008a*/ 	.short	(.L_23 - .L_22)


	//   ....[0]....
.L_22:
        /*008c*/ 	.word	0x000000a0


	//   ....[1]....
        /*0090*/ 	.word	0x00000640


	//----- nvinfo : EIATTR_CBANK_PARAM_SIZE
	.align		4
.L_23:
        /*0094*/ 	.byte	0x03, 0x19
        /*0096*/ 	.short	0x0030


	//----- nvinfo : EIATTR_PARAM_CBANK
	.align		4
        /*0098*/ 	.byte	0x04, 0x0a
        /*009a*/ 	.short	(.L_25 - .L_24)
	.align		4
.L_24:
        /*009c*/ 	.word	index@(.nv.constant0._Z11ScaleKernelPfPKfiiiS_S_)
        /*00a0*/ 	.short	0x0380
        /*00a2*/ 	.short	0x0030


	//----- nvinfo : EIATTR_SW_WAR
	.align		4
.L_25:
        /*00a4*/ 	.byte	0x04, 0x36
        /*00a6*/ 	.short	(.L_27 - .L_26)
.L_26:
        /*00a8*/ 	.word	0x00000008
.L_27:


//--------------------- .nv.callgraph             --------------------------
	.section	.nv.callgraph,"",@"SHT_CUDA_CALLGRAPH"
	.align	4
	.sectionentsize	8
	.align		4
        /*0000*/ 	.word	0x00000000
	.align		4
        /*0004*/ 	.word	0xffffffff
	.align		4
        /*0008*/ 	.word	0x00000000
	.align		4
        /*000c*/ 	.word	0xfffffffe
	.align		4
        /*0010*/ 	.word	0x00000000
	.align		4
        /*0014*/ 	.word	0xfffffffd
	.align		4
        /*0018*/ 	.word	0x00000000
	.align		4
        /*001c*/ 	.word	0xfffffffc


//--------------------- .text._Z11ScaleKernelPfPKfiiiS_S_ --------------------------
	.section	.text._Z11ScaleKernelPfPKfiiiS_S_,"ax",@progbits
	.align	128
        .global         _Z11ScaleKernelPfPKfiiiS_S_
        .type           _Z11ScaleKernelPfPKfiiiS_S_,@function
        .size           _Z11ScaleKernelPfPKfiiiS_S_,(.L_x_1 - _Z11ScaleKernelPfPKfiiiS_S_)
        .other          _Z11ScaleKernelPfPKfiiiS_S_,@"STO_CUDA_ENTRY STV_DEFAULT"
_Z11ScaleKernelPfPKfiiiS_S_:
.text._Z11ScaleKernelPfPKfiiiS_S_:
[----:B------:R-:W-:Y:S01]  /*0000*/  LDC R1, c[0x0][0x37c] ;  /* 0x0000df00ff017b82 */ /* 0x000fe20000000800 */
[----:B------:R-:W0:Y:S07]  /*0010*/  S2R R7, SR_TID.X ;  /* 0x0000000000077919 */ /* 0x000e2e0000002100 */
[----:B------:R-:W1:Y:S08]  /*0020*/  LDC.64 R2, c[0x0][0x390] ;  /* 0x0000e400ff027b82 */ /* 0x000e700000000a00 */
[----:B------:R-:W0:Y:S08]  /*0030*/  S2UR UR4, SR_CTAID.X ;  /* 0x00000000000479c3 */ /* 0x000e300000002500 */
[----:B------:R-:W0:Y:S08]  /*0040*/  LDC R4, c[0x0][0x360] ;  /* 0x0000d800ff047b82 */ /* 0x000e300000000800 */
[----:B------:R-:W2:Y:S01]  /*0050*/  LDC R0, c[0x0][0x398] ;  /* 0x0000e600ff007b82 */ /* 0x000ea20000000800 */
[----:B-1----:R-:W-:-:S02]  /*0060*/  IMAD R5, R3, R2, RZ ;  /* 0x0000000203057224 */ /* 0x002fc400078e02ff */
[----:B0-----:R-:W-:Y:S02]  /*0070*/  IMAD R2, R4, UR4, R7 ;  /* 0x0000000404027c24 */ /* 0x001fe4000f8e0207 */
[----:B--2---:R-:W-:-:S05]  /*0080*/  IMAD R5, R5, R0, RZ ;  /* 0x0000000005057224 */ /* 0x004fca00078e02ff */
[----:B------:R-:W-:-:S13]  /*0090*/  ISETP.GE.AND P0, PT, R2, R5, PT ;  /* 0x000000050200720c */ /* 0x000fda0003f06270 */
[----:B------:R-:W-:Y:S05]  /*00a0*/  @P0 EXIT ;  /* 0x000000000000094d */ /* 0x000fea0003800000 */
[----:B------:R-:W-:Y:S01]  /*00b0*/  IABS R11, R3 ;  /* 0x00000003000b7213 */ /* 0x000fe20000000000 */
[----:B------:R-:W0:Y:S01]  /*00c0*/  LDCU.64 UR4, c[0x0][0x3a8] ;  /* 0x00007500ff0477ac */ /* 0x000e220008000a00 */
[----:B------:R-:W-:Y:S02]  /*00d0*/  IABS R9, R2 ;  /* 0x0000000200097213 */ /* 0x000fe40000000000 */
[----:B------:R-:W1:Y:S01]  /*00e0*/  I2F.RP R6, R11 ;  /* 0x0000000b00067306 */ /* 0x000e620000209400 */
[----:B------:R-:W-:-:S07]  /*00f0*/  ISETP.GE.AND P3, PT, R2, RZ, PT ;  /* 0x000000ff0200720c */ /* 0x000fce0003f66270 */
[----:B-1----:R-:W1:Y:S02]  /*0100*/  MUFU.RCP R6, R6 ;  /* 0x0000000600067308 */ /* 0x002e640000001000 */
[----:B-1----:R-:W-:Y:S01]  /*0110*/  VIADD R5, R6, 0xffffffe ;  /* 0x0ffffffe06057836 */ /* 0x002fe20000000000 */
[----:B------:R-:W-:-:S05]  /*0120*/  IABS R6, R0 ;  /* 0x0000000000067213 */ /* 0x000fca0000000000 */
[----:B------:R-:W1:Y:S08]  /*0130*/  I2F.RP R10, R6 ;  /* 0x00000006000a7306 */ /* 0x000e700000209400 */
[----:B------:R-:W2:Y:S08]  /*0140*/  F2I.FTZ.U32.TRUNC.NTZ R5, R5 ;  /* 0x0000000500057305 */ /* 0x000eb0000021f000 */
[----:B-1----:R-:W1:Y:S01]  /*0150*/  MUFU.RCP R10, R10 ;  /* 0x0000000a000a7308 */ /* 0x002e620000001000 */
[----:B--2---:R-:W-:-:S04]  /*0160*/  IMAD.MOV R4, RZ, RZ, -R5 ;  /* 0x000000ffff047224 */ /* 0x004fc800078e0a05 */
[----:B------:R-:W-:Y:S02]  /*0170*/  IMAD R7, R4, R11, RZ ;  /* 0x0000000b04077224 */ /* 0x000fe400078e02ff */
[----:B------:R-:W-:-:S05]  /*0180*/  HFMA2 R4, -RZ, RZ, 0, 0 ;  /* 0x00000000ff047431 */ /* 0x000fca00000001ff */
[----:B------:R-:W-:-:S04]  /*0190*/  IMAD.HI.U32 R8, R5, R7, R4 ;  /* 0x0000000705087227 */ /* 0x000fc800078e0004 */
[----:B------:R-:W-:Y:S02]  /*01a0*/  IMAD.MOV.U32 R7, RZ, RZ, R9 ;  /* 0x000000ffff077224 */ /* 0x000fe400078e0009 */
[----:B------:R-:W-:Y:S02]  /*01b0*/  IMAD R4, R3, R0, RZ ;  /* 0x0000000003047224 */ /* 0x000fe400078e02ff */
[----:B------:R-:W-:-:S03]  /*01c0*/  IMAD.HI.U32 R13, R8, R7, RZ ;  /* 0x00000007080d7227 */ /* 0x000fc600078e00ff */
[-C--:B------:R-:W-:Y:S01]  /*01d0*/  IABS R5, R4.reuse ;  /* 0x0000000400057213 */ /* 0x080fe20000000000 */
[----:B------:R-:W-:Y:S01]  /*01e0*/  IMAD.MOV R8, RZ, RZ, -R13 ;  /* 0x000000ffff087224 */ /* 0x000fe200078e0a0d */
[----:B------:R-:W-:Y:S01]  /*01f0*/  IABS R14, R4 ;  /* 0x00000004000e7213 */ /* 0x000fe20000000000 */
[----:B-1----:R-:W-:Y:S01]  /*0200*/  VIADD R9, R10, 0xffffffe ;  /* 0x0ffffffe0a097836 */ /* 0x002fe20000000000 */
[----:B------:R-:W1:Y:S01]  /*0210*/  I2F.RP R12, R5 ;  /* 0x00000005000c7306 */ /* 0x000e620000209400 */
[----:B------:R-:W-:-:S05]  /*0220*/  IMAD R8, R11, R8, R7 ;  /* 0x000000080b087224 */ /* 0x000fca00078e0207 */
[----:B------:R-:W-:Y:S02]  /*0230*/  ISETP.GT.U32.AND P1, PT, R11, R8, PT ;  /* 0x000000080b00720c */ /* 0x000fe40003f24070 */
[----:B------:R-:W2:Y:S08]  /*0240*/  F2I.FTZ.U32.TRUNC.NTZ R9, R9 ;  /* 0x0000000900097305 */ /* 0x000eb0000021f000 */
[----:B-1----:R-:W1:Y:S03]  /*0250*/  MUFU.RCP R12, R12 ;  /* 0x0000000c000c7308 */ /* 0x002e660000001000 */
[----:B------:R-:W-:Y:S01]  /*0260*/  @!P1 IADD3 R8, PT, PT, R8, -R11, RZ ;  /* 0x8000000b08089210 */ /* 0x000fe20007ffe0ff */
[----:B------:R-:W-:Y:S01]  /*0270*/  @!P1 VIADD R13, R13, 0x1 ;  /* 0x000000010d0d9836 */ /* 0x000fe20000000000 */
[----:B------:R-:W-:-:S02]  /*0280*/  ISETP.NE.AND P1, PT, R3, RZ, PT ;  /* 0x000000ff0300720c */ /* 0x000fc40003f25270 */
[----:B------:R-:W-:Y:S01]  /*0290*/  ISETP.GE.U32.AND P0, PT, R8, R11, PT ;  /* 0x0000000b0800720c */ /* 0x000fe20003f06070 */
[----:B--2---:R-:W-:Y:S01]  /*02a0*/  IMAD.MOV R15, RZ, RZ, -R9 ;  /* 0x000000ffff0f7224 */ /* 0x004fe200078e0a09 */
[----:B------:R-:W-:-:S04]  /*02b0*/  LOP3.LUT R8, R2, R3, RZ, 0x3c, !PT ;  /* 0x0000000302087212 */ /* 0x000fc800078e3cff */
[----:B------:R-:W-:Y:S02]  /*02c0*/  ISETP.GE.AND P2, PT, R8, RZ, PT ;  /* 0x000000ff0800720c */ /* 0x000fe40003f46270 */
[----:B------:R-:W-:Y:S02]  /*02d0*/  MOV R8, RZ ;  /* 0x000000ff00087202 */ /* 0x000fe40000000f00 */
[----:B-1----:R-:W-:-:S03]  /*02e0*/  IADD3 R11, PT, PT, R12, 0xffffffe, RZ ;  /* 0x0ffffffe0c0b7810 */ /* 0x002fc60007ffe0ff */
[----:B------:R-:W-:Y:S02]  /*02f0*/  @P0 IADD3 R13, PT, PT, R13, 0x1, RZ ;  /* 0x000000010d0d0810 */ /* 0x000fe40007ffe0ff */
[----:B0-----:R-:W-:Y:S01]  /*0300*/  ISETP.NE.U32.AND P0, PT, RZ, UR4, PT ;  /* 0x00000004ff007c0c */ /* 0x001fe2000bf05070 */
[----:B------:R-:W0:Y:S03]  /*0310*/  F2I.FTZ.U32.TRUNC.NTZ R11, R11 ;  /* 0x0000000b000b7305 */ /* 0x000e26000021f000 */
[----:B------:R-:W-:Y:S02]  /*0320*/  @!P2 IADD3 R13, PT, PT, -R13, RZ, RZ ;  /* 0x000000ff0d0da210 */ /* 0x000fe40007ffe1ff */
[----:B------:R-:W-:Y:S01]  /*0330*/  @!P1 LOP3.LUT R13, RZ, R3, RZ, 0x33, !PT ;  /* 0x00000003ff0d9212 */ /* 0x000fe200078e33ff */
[----:B------:R-:W-:Y:S01]  /*0340*/  IMAD R3, R15, R6, RZ ;  /* 0x000000060f037224 */ /* 0x000fe200078e02ff */
[----:B------:R-:W-:Y:S01]  /*0350*/  ISETP.NE.AND.EX P0, PT, RZ, UR5, PT, P0 ;  /* 0x00000005ff007c0c */ /* 0x000fe2000bf05300 */
[----:B------:R-:W1:Y:S01]  /*0360*/  LDCU.64 UR4, c[0x0][0x358] ;  /* 0x00006b00ff0477ac */ /* 0x000e620008000a00 */
[----:B------:R-:W-:Y:S01]  /*0370*/  IABS R10, R13 ;  /* 0x0000000d000a7213 */ /* 0x000fe20000000000 */
[----:B------:R-:W-:Y:S01]  /*0380*/  IMAD.HI.U32 R8, R9, R3, R8 ;  /* 0x0000000309087227 */ /* 0x000fe200078e0008 */
[----:B------:R-:W-:-:S03]  /*0390*/  LOP3.LUT R13, R13, R0, RZ, 0x3c, !PT ;  /* 0x000000000d0d7212 */ /* 0x000fc600078e3cff */
[----:B------:R-:W-:Y:S02]  /*03a0*/  IMAD.MOV.U32 R3, RZ, RZ, R10 ;  /* 0x000000ffff037224 */ /* 0x000fe400078e000a */
[----:B------:R-:W-:Y:S02]  /*03b0*/  HFMA2 R10, -RZ, RZ, 0, 0 ;  /* 0x00000000ff0a7431 */ /* 0x000fe400000001ff */
[----:B0-----:R-:W-:Y:S01]  /*03c0*/  IMAD.MOV R12, RZ, RZ, -R11 ;  /* 0x000000ffff0c7224 */ /* 0x001fe200078e0a0b */
[----:B------:R-:W-:-:S03]  /*03d0*/  ISETP.GE.AND P4, PT, R13, RZ, PT ;  /* 0x000000ff0d00720c */ /* 0x000fc60003f86270 */
[----:B------:R-:W-:Y:S02]  /*03e0*/  IMAD R9, R12, R5, RZ ;  /* 0x000000050c097224 */ /* 0x000fe400078e02ff */
[----:B------:R-:W-:-:S04]  /*03f0*/  IMAD.HI.U32 R12, R8, R3, RZ ;  /* 0x00000003080c7227 */ /* 0x000fc800078e00ff */
[----:B------:R-:W-:Y:S01]  /*0400*/  IMAD.HI.U32 R10, R11, R9, R10 ;  /* 0x000000090b0a7227 */ /* 0x000fe200078e000a */
[----:B------:R-:W-:-:S03]  /*0410*/  IADD3 R8, PT, PT, -R12, RZ, RZ ;  /* 0x000000ff0c087210 */ /* 0x000fc60007ffe1ff */
[----:B------:R-:W-:Y:S02]  /*0420*/  IMAD.MOV R9, RZ, RZ, -R14 ;  /* 0x000000ffff097224 */ /* 0x000fe400078e0a0e */
[----:B------:R-:W-:-:S04]  /*0430*/  IMAD.HI.U32 R10, R10, R7, RZ ;  /* 0x000000070a0a7227 */ /* 0x000fc800078e00ff */
[----:B------:R-:W-:Y:S02]  /*0440*/  IMAD R3, R6, R8, R3 ;  /* 0x0000000806037224 */ /* 0x000fe400078e0203 */
[----:B------:R-:W-:Y:S02]  /*0450*/  IMAD R10, R10, R9, R7 ;  /* 0x000000090a0a7224 */ /* 0x000fe400078e0207 */
[----:B------:R-:W0:Y:S01]  /*0460*/  LDC.64 R8, c[0x0][0x388] ;  /* 0x0000e200ff087b82 */ /* 0x000e220000000a00 */
[----:B------:R-:W-:Y:S02]  /*0470*/  ISETP.GT.U32.AND P1, PT, R6, R3, PT ;  /* 0x000000030600720c */ /* 0x000fe40003f24070 */
[----:B------:R-:W-:-:S11]  /*0480*/  ISETP.GT.U32.AND P2, PT, R5, R10, PT ;  /* 0x0000000a0500720c */ /* 0x000fd60003f44070 */
[----:B------:R-:W-:Y:S02]  /*0490*/  @!P1 IMAD.IADD R3, R3, 0x1, -R6 ;  /* 0x0000000103039824 */ /* 0x000fe400078e0a06 */
[----:B------:R-:W-:Y:S01]  /*04a0*/  @!P2 IADD3 R10, PT, PT, R10, -R5, RZ ;  /* 0x800000050a0aa210 */ /* 0x000fe20007ffe0ff */
[----:B------:R-:W-:Y:S01]  /*04b0*/  @!P1 VIADD R12, R12, 0x1 ;  /* 0x000000010c0c9836 */ /* 0x000fe20000000000 */
[----:B------:R-:W-:Y:S02]  /*04c0*/  ISETP.NE.AND P2, PT, R0, RZ, PT ;  /* 0x000000ff0000720c */ /* 0x000fe40003f45270 */
[----:B------:R-:W-:Y:S02]  /*04d0*/  ISETP.GE.U32.AND P6, PT, R3, R6, PT ;  /* 0x000000060300720c */ /* 0x000fe40003fc6070 */
[----:B------:R-:W-:Y:S01]  /*04e0*/  ISETP.GT.U32.AND P5, PT, R5, R10, PT ;  /* 0x0000000a0500720c */ /* 0x000fe20003fa4070 */
[----:B------:R-:W2:Y:S01]  /*04f0*/  LDC.64 R6, c[0x0][0x3a0] ;  /* 0x0000e800ff067b82 */ /* 0x000ea20000000a00 */
[----:B------:R-:W-:-:S07]  /*0500*/  ISETP.NE.AND P1, PT, R4, RZ, PT ;  /* 0x000000ff0400720c */ /* 0x000fce0003f25270 */
[----:B------:R-:W3:Y:S02]  /*0510*/  @P0 LDC.64 R2, c[0x0][0x3a8] ;  /* 0x0000ea00ff020b82 */ /* 0x000ee40000000a00 */
[----:B------:R-:W-:Y:S02]  /*0520*/  @P6 IADD3 R12, PT, PT, R12, 0x1, RZ ;  /* 0x000000010c0c6810 */ /* 0x000fe40007ffe0ff */
[----:B------:R-:W-:Y:S02]  /*0530*/  @!P5 IMAD.IADD R10, R10, 0x1, -R5 ;  /* 0x000000010a0ad824 */ /* 0x000fe400078e0a05 */
[----:B------:R-:W-:Y:S02]  /*0540*/  @!P4 IADD3 R12, PT, PT, -R12, RZ, RZ ;  /* 0x000000ff0c0cc210 */ /* 0x000fe40007ffe1ff */
[----:B------:R-:W-:Y:S01]  /*0550*/  @!P3 IMAD.MOV R10, RZ, RZ, -R10 ;  /* 0x000000ffff0ab224 */ /* 0x000fe200078e0a0a */
[----:B------:R-:W-:Y:S02]  /*0560*/  @!P2 LOP3.LUT R12, RZ, R0, RZ, 0x33, !PT ;  /* 0x00000000ff0ca212 */ /* 0x000fe400078e33ff */
[----:B------:R-:W-:-:S02]  /*0570*/  @!P1 LOP3.LUT R10, RZ, R4, RZ, 0x33, !PT ;  /* 0x00000004ff0a9212 */ /* 0x000fc400078e33ff */
[----:B------:R-:W-:-:S03]  /*0580*/  MOV R0, RZ ;  /* 0x000000ff00007202 */ /* 0x000fc60000000f00 */
[C---:B------:R-:W-:Y:S02]  /*0590*/  IMAD R11, R12.reuse, R4, R10 ;  /* 0x000000040c0b7224 */ /* 0x040fe400078e020a */
[----:B--2---:R-:W-:-:S04]  /*05a0*/  IMAD.WIDE R6, R12, 0x4, R6 ;  /* 0x000000040c067825 */ /* 0x004fc800078e0206 */
[C---:B0-----:R-:W-:Y:S02]  /*05b0*/  IMAD.WIDE R4, R11.reuse, 0x4, R8 ;  /* 0x000000040b047825 */ /* 0x041fe400078e0208 */
[----:B-1----:R-:W2:Y:S01]  /*05c0*/  LDG.E R6, desc[UR4][R6.64] ;  /* 0x0000000406067981 */ /* 0x002ea2000c1e1900 */
[----:B------:R-:W0:Y:S01]  /*05d0*/  LDC.64 R8, c[0x0][0x380] ;  /* 0x0000e000ff087b82 */ /* 0x000e220000000a00 */
[----:B---3--:R-:W-:Y:S02]  /*05e0*/  @P0 IMAD.WIDE R2, R12, 0x4, R2 ;  /* 0x000000040c020825 */ /* 0x008fe400078e0202 */
[----:B------:R-:W2:Y:S04]  /*05f0*/  LDG.E R5, desc[UR4][R4.64] ;  /* 0x0000000404057981 */ /* 0x000ea8000c1e1900 */
[----:B------:R-:W2:Y:S01]  /*0600*/  @P0 LDG.E R0, desc[UR4][R2.64] ;  /* 0x0000000402000981 */ /* 0x000ea2000c1e1900 */
[----:B0-----:R-:W-:-:S04]  /*0610*/  IMAD.WIDE R8, R11, 0x4, R8 ;  /* 0x000000040b087825 */ /* 0x001fc800078e0208 */
[----:B--2---:R-:W-:-:S05]  /*0620*/  FFMA R11, R5, R6, R0 ;  /* 0x00000006050b7223 */ /* 0x004fca0000000000 */
[----:B------:R-:W-:Y:S01]  /*0630*/  STG.E desc[UR4][R8.64], R11 ;  /* 0x0000000b08007986 */ /* 0x000fe2000c101904 */
[----:B------:R-:W-:Y:S05]  /*0640*/  EXIT ;  /* 0x000000000000794d */ /* 0x000fea0003800000 */
.L_x_0:
[----:B------:R-:W-:-:S00]  /*0650*/  BRA `(.L_x_0) ;  /* 0xfffffffc00fc7947 */ /* 0x000fc0000383ffff */
[----:B------:R-:W-:-:S00]  /*0660*/  NOP ;  /* 0x0000000000007918 */ /* 0x000fc00000000000 */
        /* <DEDUP_REMOVED lines=9> */
.L_x_1:


//--------------------- .nv.shared.reserved.0     --------------------------
	.section	.nv.shared.reserved.0,"aw",@nobits
	.weak		__nv_reservedSMEM_offset_0_alias
	.size		__nv_reservedSMEM_offset_0_alias, 0, 64
	.other		__nv_reservedSMEM_offset_0_alias,@"STO_CUDA_RESERVED_SHARED STV_DEFAULT"
__nv_reservedSMEM_offset_0_alias:
	.zero		0
	.zero		64


//--------------------- .nv.constant0._Z11ScaleKernelPfPKfiiiS_S_ --------------------------
	.section	.nv.constant0._Z11ScaleKernelPfPKfiiiS_S_,"a",@progbits
	.sectionflags	@""
	.align	4
.nv.constant0._Z11ScaleKernelPfPKfiiiS_S_:
	.zero		944


//--------------------- SYMBOLS --------------------------

	.type		.nv.reservedSmem.offset0,@object
	.size		.nv.reservedSmem.offset0,0x4
